//
// Generated by NVIDIA NVVM Compiler
//
// Compiler Build ID: CL-36424714
// Cuda compilation tools, release 13.0, V13.0.88
// Based on NVVM 20.0.0
//

.version 9.0
.target sm_100
.address_size 64

	// .globl	_Z9countOddsPiiS_
.extern .shared .align 16 .b8 count[];

.visible .entry _Z9countOddsPiiS_(
	.param .u64 .ptr .align 1 _Z9countOddsPiiS__param_0,
	.param .u32 _Z9countOddsPiiS__param_1,
	.param .u64 .ptr .align 1 _Z9countOddsPiiS__param_2
)
{
	.reg .pred 	%p<14>;
	.reg .b32 	%r<96>;
	.reg .b64 	%rd<13>;

	ld.param.u64 	%rd3, [_Z9countOddsPiiS__param_0];
	ld.param.u32 	%r27, [_Z9countOddsPiiS__param_1];
	ld.param.u64 	%rd2, [_Z9countOddsPiiS__param_2];
	cvta.to.global.u64 	%rd1, %rd3;
	mov.u32 	%r28, %ctaid.x;
	mov.u32 	%r1, %ntid.x;
	mov.u32 	%r2, %tid.x;
	mad.lo.s32 	%r89, %r28, %r1, %r2;
	mov.u32 	%r29, %nctaid.x;
	mul.lo.s32 	%r4, %r1, %r29;
	shl.b32 	%r30, %r2, 2;
	mov.u32 	%r31, count;
	add.s32 	%r5, %r31, %r30;
	mov.b32 	%r32, 0;
	st.shared.u32 	[%r5], %r32;
	setp.ge.s32 	%p1, %r89, %r27;
	@%p1 bra 	$L__BB0_8;
	add.s32 	%r35, %r89, %r4;
	max.s32 	%r36, %r27, %r35;
	setp.lt.s32 	%p2, %r35, %r27;
	selp.u32 	%r37, 1, 0, %p2;
	add.s32 	%r38, %r35, %r37;
	sub.s32 	%r39, %r36, %r38;
	div.u32 	%r40, %r39, %r4;
	add.s32 	%r6, %r40, %r37;
	and.b32  	%r41, %r6, 3;
	setp.eq.s32 	%p3, %r41, 3;
	mov.b32 	%r93, 0;
	@%p3 bra 	$L__BB0_4;
	add.s32 	%r43, %r6, 1;
	and.b32  	%r44, %r43, 3;
	neg.s32 	%r85, %r44;
	mov.b32 	%r93, 0;
$L__BB0_3:
	.pragma "nounroll";
	mul.wide.s32 	%rd4, %r89, 4;
	add.s64 	%rd5, %rd1, %rd4;
	ld.global.u32 	%r45, [%rd5];
	shr.u32 	%r46, %r45, 31;
	add.s32 	%r47, %r45, %r46;
	and.b32  	%r48, %r47, -2;
	sub.s32 	%r49, %r45, %r48;
	add.s32 	%r93, %r93, %r49;
	add.s32 	%r89, %r89, %r4;
	add.s32 	%r85, %r85, 1;
	setp.ne.s32 	%p4, %r85, 0;
	@%p4 bra 	$L__BB0_3;
$L__BB0_4:
	setp.lt.u32 	%p5, %r6, 3;
	@%p5 bra 	$L__BB0_7;
	mul.wide.s32 	%rd8, %r4, 4;
	shl.b32 	%r73, %r4, 2;
$L__BB0_6:
	mul.wide.s32 	%rd6, %r89, 4;
	add.s64 	%rd7, %rd1, %rd6;
	ld.global.u32 	%r50, [%rd7];
	shr.u32 	%r51, %r50, 31;
	add.s32 	%r52, %r50, %r51;
	and.b32  	%r53, %r52, -2;
	sub.s32 	%r54, %r50, %r53;
	add.s32 	%r55, %r93, %r54;
	add.s64 	%rd9, %rd7, %rd8;
	ld.global.u32 	%r56, [%rd9];
	shr.u32 	%r57, %r56, 31;
	add.s32 	%r58, %r56, %r57;
	and.b32  	%r59, %r58, -2;
	sub.s32 	%r60, %r56, %r59;
	add.s32 	%r61, %r55, %r60;
	add.s64 	%rd10, %rd9, %rd8;
	ld.global.u32 	%r62, [%rd10];
	shr.u32 	%r63, %r62, 31;
	add.s32 	%r64, %r62, %r63;
	and.b32  	%r65, %r64, -2;
	sub.s32 	%r66, %r62, %r65;
	add.s32 	%r67, %r61, %r66;
	add.s64 	%rd11, %rd10, %rd8;
	ld.global.u32 	%r68, [%rd11];
	shr.u32 	%r69, %r68, 31;
	add.s32 	%r70, %r68, %r69;
	and.b32  	%r71, %r70, -2;
	sub.s32 	%r72, %r68, %r71;
	add.s32 	%r93, %r67, %r72;
	add.s32 	%r89, %r73, %r89;
	setp.lt.s32 	%p6, %r89, %r27;
	@%p6 bra 	$L__BB0_6;
$L__BB0_7:
	st.shared.u32 	[%r5], %r93;
$L__BB0_8:
	bar.sync 	0;
	or.b32  	%r94, %r2, 1;
	setp.ge.u32 	%p7, %r94, %r1;
	and.b32  	%r74, %r2, 1;
	setp.eq.b32 	%p8, %r74, 1;
	or.pred  	%p9, %p7, %p8;
	@%p9 bra 	$L__BB0_11;
	mov.b32 	%r95, 1;
$L__BB0_10:
	shl.b32 	%r76, %r94, 2;
	add.s32 	%r78, %r31, %r76;
	ld.shared.u32 	%r79, [%r78];
	ld.shared.u32 	%r80, [%r5];
	add.s32 	%r81, %r80, %r79;
	st.shared.u32 	[%r5], %r81;
	shl.b32 	%r95, %r95, 1;
	or.b32  	%r94, %r95, %r2;
	bar.sync 	0;
	setp.lt.u32 	%p10, %r94, %r1;
	and.b32  	%r82, %r95, %r2;
	setp.eq.s32 	%p11, %r82, 0;
	and.pred  	%p12, %p10, %p11;
	@%p12 bra 	$L__BB0_10;
$L__BB0_11:
	setp.ne.s32 	%p13, %r2, 0;
	@%p13 bra 	$L__BB0_13;
	ld.shared.u32 	%r83, [count];
	cvta.to.global.u64 	%rd12, %rd2;
	atom.global.add.u32 	%r84, [%rd12], %r83;
$L__BB0_13:
	ret;

}


// ===== COMPILED SASS (sm_100) =====

	.target	sm_100

	.elftype	@"ET_EXEC"


//--------------------- .note.nv.tkinfo           --------------------------
	.section	.note.nv.tkinfo,"",@"SHT_NOTE"
	.sectionflags	@"SHF_NOTE_NV_TKINFO"
	.tkinfo
        /*0018*/ 	.word	0x00000002
        /*0030*/ 	.string	""
        /*0030*/ 	.string	"ptxas"
        /*0030*/ 	.string	"Cuda compilation tools, release 13.0, V13.0.88"
        /*0030*/ 	.string	"Build cuda_13.0.r13.0/compiler.36424714_0"
        /*0030*/ 	.string	"-arch sm_100 -m 64 "



//--------------------- .note.nv.cuinfo           --------------------------
	.section	.note.nv.cuinfo,"",@"SHT_NOTE"
	.sectionflags	@"SHF_NOTE_NV_CUINFO"
        /*0018*/ 	.short	0x0002
        /*001a*/ 	.short	0x0064
        /*001c*/ 	.short	0x0082
	.zero		2


//--------------------- .nv.info                  --------------------------
	.section	.nv.info,"",@"SHT_CUDA_INFO"
	.align	4


	//----- nvinfo : EIATTR_REGCOUNT
	.align		4
        /*0000*/ 	.byte	0x04, 0x2f
        /*0002*/ 	.short	(.L_1 - .L_0)
	.align		4
.L_0:
        /*0004*/ 	.word	index@(_Z9countOddsPiiS_)
        /*0008*/ 	.word	0x00000018


	//----- nvinfo : EIATTR_FRAME_SIZE
	.align		4
.L_1:
        /*000c*/ 	.byte	0x04, 0x11
        /*000e*/ 	.short	(.L_3 - .L_2)
	.align		4
.L_2:
        /*0010*/ 	.word	index@(_Z9countOddsPiiS_)
        /*0014*/ 	.word	0x00000000


	//----- nvinfo : EIATTR_MIN_STACK_SIZE
	.align		4
.L_3:
        /*0018*/ 	.byte	0x04, 0x12
        /*001a*/ 	.short	(.L_5 - .L_4)
	.align		4
.L_4:
        /*001c*/ 	.word	index@(_Z9countOddsPiiS_)
        /*0020*/ 	.word	0x00000000
.L_5:


//--------------------- .nv.compat                --------------------------
	.section	.nv.compat,"",@"SHT_CUDA_COMPAT_INFO"
	.align	4
        /*0000*/ 	.byte	0x02, 0x09, 0x00, 0x00, 0x02, 0x02, 0x01, 0x00, 0x02, 0x05, 0x05, 0x00, 0x03, 0x07, 0x01, 0x01
        /*0010*/ 	.byte	0x02, 0x03, 0x00, 0x00, 0x02, 0x06, 0x01, 0x00, 0x04, 0x0b, 0x08, 0x00, 0x09, 0x00, 0x00, 0x00
        /*0020*/ 	.byte	0x00, 0x00, 0x00, 0x00


//--------------------- .nv.info._Z9countOddsPiiS_ --------------------------
	.section	.nv.info._Z9countOddsPiiS_,"",@"SHT_CUDA_INFO"
	.sectionflags	@""
	.align	4


	//----- nvinfo : EIATTR_CUDA_API_VERSION
	.align		4
        /*0000*/ 	.byte	0x04, 0x37
        /*0002*/ 	.short	(.L_7 - .L_6)
.L_6:
        /*0004*/ 	.word	0x00000082


	//----- nvinfo : EIATTR_KPARAM_INFO
	.align		4
.L_7:
        /*0008*/ 	.byte	0x04, 0x17
        /*000a*/ 	.short	(.L_9 - .L_8)
.L_8:
        /*000c*/ 	.word	0x00000000
        /*0010*/ 	.short	0x0002
        /*0012*/ 	.short	0x0010
        /*0014*/ 	.byte	0x00, 0xf5, 0x21, 0x00


	//----- nvinfo : EIATTR_KPARAM_INFO
	.align		4
.L_9:
        /*0018*/ 	.byte	0x04, 0x17
        /*001a*/ 	.short	(.L_11 - .L_10)
.L_10:
        /*001c*/ 	.word	0x00000000
        /*0020*/ 	.short	0x0001
        /*0022*/ 	.short	0x0008
        /*0024*/ 	.byte	0x00, 0xf0, 0x11, 0x00


	//----- nvinfo : EIATTR_KPARAM_INFO
	.align		4
.L_11:
        /*0028*/ 	.byte	0x04, 0x17
        /*002a*/ 	.short	(.L_13 - .L_12)
.L_12:
        /*002c*/ 	.word	0x00000000
        /*0030*/ 	.short	0x0000
        /*0032*/ 	.short	0x0000
        /*0034*/ 	.byte	0x00, 0xf5, 0x21, 0x00


	//----- nvinfo : EIATTR_SPARSE_MMA_MASK
	.align		4
.L_13:
        /*0038*/ 	.byte	0x03, 0x50
        /*003a*/ 	.short	0x0000


	//----- nvinfo : EIATTR_MAXREG_COUNT
	.align		4
        /*003c*/ 	.byte	0x03, 0x1b
        /*003e*/ 	.short	0x00ff


	//----- nvinfo : EIATTR_NUM_BARRIERS
	.align		4
        /*0040*/ 	.byte	0x02, 0x4c
        /*0042*/ 	.byte	0x01
	.zero		1


	//----- nvinfo : EIATTR_MERCURY_ISA_VERSION
	.align		4
        /*0044*/ 	.byte	0x03, 0x5f
        /*0046*/ 	.short	0x0101


	//----- nvinfo : EIATTR_VRC_CTA_INIT_COUNT
	.align		4
        /*0048*/ 	.byte	0x02, 0x4a
	.zero		1
	.zero		1


	//----- nvinfo : EIATTR_EXIT_INSTR_OFFSETS
	.align		4
        /*004c*/ 	.byte	0x04, 0x1c
        /*004e*/ 	.short	(.L_15 - .L_14)


	//   ....[0]....
.L_14:
        /*0050*/ 	.word	0x000006f0


	//   ....[1]....
        /*0054*/ 	.word	0x00000730


	//----- nvinfo : EIATTR_CRS_STACK_SIZE
	.align		4
.L_15:
        /*0058*/ 	.byte	0x04, 0x1e
        /*005a*/ 	.short	(.L_17 - .L_16)
.L_16:
        /*005c*/ 	.word	0x00000000


	//----- nvinfo : EIATTR_CBANK_PARAM_SIZE
	.align		4
.L_17:
        /*0060*/ 	.byte	0x03, 0x19
        /*0062*/ 	.short	0x0018


	//----- nvinfo : EIATTR_PARAM_CBANK
	.align		4
        /*0064*/ 	.byte	0x04, 0x0a
        /*0066*/ 	.short	(.L_19 - .L_18)
	.align		4
.L_18:
        /*0068*/ 	.word	index@(.nv.constant0._Z9countOddsPiiS_)
        /*006c*/ 	.short	0x0380
        /*006e*/ 	.short	0x0018


	//----- nvinfo : EIATTR_SW_WAR
	.align		4
.L_19:
        /*0070*/ 	.byte	0x04, 0x36
        /*0072*/ 	.short	(.L_21 - .L_20)
.L_20:
        /*0074*/ 	.word	0x00000008
.L_21:


//--------------------- .nv.callgraph             --------------------------
	.section	.nv.callgraph,"",@"SHT_CUDA_CALLGRAPH"
	.align	4
	.sectionentsize	8
	.align		4
        /*0000*/ 	.word	0x00000000
	.align		4
        /*0004*/ 	.word	0xffffffff
	.align		4
        /*0008*/ 	.word	0x00000000
	.align		4
        /*000c*/ 	.word	0xfffffffe
	.align		4
        /*0010*/ 	.word	0x00000000
	.align		4
        /*0014*/ 	.word	0xfffffffd
	.align		4
        /*0018*/ 	.word	0x00000000
	.align		4
        /*001c*/ 	.word	0xfffffffc


//--------------------- .text._Z9countOddsPiiS_   --------------------------
	.section	.text._Z9countOddsPiiS_,"ax",@progbits
	.align	128
        .global         _Z9countOddsPiiS_
        .type           _Z9countOddsPiiS_,@function
        .size           _Z9countOddsPiiS_,(.L_x_11 - _Z9countOddsPiiS_)
        .other          _Z9countOddsPiiS_,@"STO_CUDA_ENTRY STV_DEFAULT"
_Z9countOddsPiiS_:
.text._Z9countOddsPiiS_:
[----:B------:R-:W-:Y:S01]  /*0000*/  LDC R1, c[0x0][0x37c] ;  /* 0x0000df00ff017b82 */ /* 0x000fe20000000800 */
[----:B------:R-:W0:Y:S07]  /*0010*/  S2R R0, SR_TID.X ;  /* 0x0000000000007919 */ /* 0x000e2e0000002100 */
[----:B------:R-:W1:Y:S01]  /*0020*/  S2UR UR5, SR_CgaCtaId ;  /* 0x00000000000579c3 */ /* 0x000e620000008800 */
[----:B------:R-:W-:Y:S01]  /*0030*/  UMOV UR4, 0x400 ;  /* 0x0000040000047882 */ /* 0x000fe20000000000 */
[----:B------:R-:W2:Y:S01]  /*0040*/  LDCU UR9, c[0x0][0x388] ;  /* 0x00007100ff0977ac */ /* 0x000ea20008000800 */
[----:B------:R-:W-:Y:S01]  /*0050*/  BSSY.RECONVERGENT B0, `(.L_x_0) ;  /* 0x0000055000007945 */ /* 0x000fe20003800200 */
[----:B------:R-:W3:Y:S04]  /*0060*/  LDCU.64 UR6, c[0x0][0x358] ;  /* 0x00006b00ff0677ac */ /* 0x000ee80008000a00 */
[----:B------:R-:W4:Y:S08]  /*0070*/  S2UR UR8, SR_CTAID.X ;  /* 0x00000000000879c3 */ /* 0x000f300000002500 */
[----:B------:R-:W4:Y:S01]  /*0080*/  LDC R3, c[0x0][0x360] ;  /* 0x0000d800ff037b82 */ /* 0x000f220000000800 */
[----:B-1----:R-:W-:Y:S01]  /*0090*/  ULEA UR4, UR5, UR4, 0x18 ;  /* 0x0000000405047291 */ /* 0x002fe2000f8ec0ff */
[----:B------:R-:W1:Y:S05]  /*00a0*/  LDCU UR5, c[0x0][0x370] ;  /* 0x00006e00ff0577ac */ /* 0x000e6a0008000800 */
[----:B0-----:R-:W-:-:S05]  /*00b0*/  LEA R2, R0, UR4, 0x2 ;  /* 0x0000000400027c11 */ /* 0x001fca000f8e10ff */
[----:B------:R0:W-:Y:S01]  /*00c0*/  STS [R2], RZ ;  /* 0x000000ff02007388 */ /* 0x0001e20000000800 */
[----:B----4-:R-:W-:-:S05]  /*00d0*/  IMAD R5, R3, UR8, R0 ;  /* 0x0000000803057c24 */ /* 0x010fca000f8e0200 */
[----:B--2---:R-:W-:-:S13]  /*00e0*/  ISETP.GE.AND P0, PT, R5, UR9, PT ;  /* 0x0000000905007c0c */ /* 0x004fda000bf06270 */
[----:B01-3--:R-:W-:Y:S05]  /*00f0*/  @P0 BRA `(.L_x_1) ;  /* 0x0000000400280947 */ /* 0x00bfea0003800000 */
[----:B------:R-:W-:Y:S01]  /*0100*/  IMAD R4, R3, UR5, RZ ;  /* 0x0000000503047c24 */ /* 0x000fe2000f8e02ff */
[----:B------:R-:W-:Y:S03]  /*0110*/  BSSY.RECONVERGENT B1, `(.L_x_2) ;  /* 0x000002d000017945 */ /* 0x000fe60003800200 */
[----:B------:R-:W0:Y:S01]  /*0120*/  I2F.U32.RP R11, R4 ;  /* 0x00000004000b7306 */ /* 0x000e220000209000 */
[C---:B------:R-:W-:Y:S01]  /*0130*/  IMAD.IADD R8, R4.reuse, 0x1, R5 ;  /* 0x0000000104087824 */ /* 0x040fe200078e0205 */
[----:B------:R-:W-:Y:S01]  /*0140*/  ISETP.NE.U32.AND P2, PT, R4, RZ, PT ;  /* 0x000000ff0400720c */ /* 0x000fe20003f45070 */
[----:B------:R-:W-:-:S03]  /*0150*/  IMAD.MOV R13, RZ, RZ, -R4 ;  /* 0x000000ffff0d7224 */ /* 0x000fc600078e0a04 */
[C---:B------:R-:W-:Y:S02]  /*0160*/  ISETP.GE.AND P0, PT, R8.reuse, UR9, PT ;  /* 0x0000000908007c0c */ /* 0x040fe4000bf06270 */
[----:B------:R-:W-:Y:S02]  /*0170*/  VIMNMX R9, PT, PT, R8, UR9, !PT ;  /* 0x0000000908097c48 */ /* 0x000fe4000ffe0100 */
[----:B------:R-:W-:-:S04]  /*0180*/  SEL R10, RZ, 0x1, P0 ;  /* 0x00000001ff0a7807 */ /* 0x000fc80000000000 */
[----:B------:R-:W-:Y:S01]  /*0190*/  IADD3 R9, PT, PT, R9, -R8, -R10 ;  /* 0x8000000809097210 */ /* 0x000fe20007ffe80a */
[----:B0-----:R-:W0:Y:S02]  /*01a0*/  MUFU.RCP R11, R11 ;  /* 0x0000000b000b7308 */ /* 0x001e240000001000 */
[----:B0-----:R-:W-:-:S06]  /*01b0*/  VIADD R6, R11, 0xffffffe ;  /* 0x0ffffffe0b067836 */ /* 0x001fcc0000000000 */
[----:B------:R0:W1:Y:S02]  /*01c0*/  F2I.FTZ.U32.TRUNC.NTZ R7, R6 ;  /* 0x0000000600077305 */ /* 0x000064000021f000 */
[----:B0-----:R-:W-:Y:S02]  /*01d0*/  IMAD.MOV.U32 R6, RZ, RZ, RZ ;  /* 0x000000ffff067224 */ /* 0x001fe400078e00ff */
[----:B-1----:R-:W-:-:S04]  /*01e0*/  IMAD R13, R13, R7, RZ ;  /* 0x000000070d0d7224 */ /* 0x002fc800078e02ff */
[----:B------:R-:W-:-:S06]  /*01f0*/  IMAD.HI.U32 R12, R7, R13, R6 ;  /* 0x0000000d070c7227 */ /* 0x000fcc00078e0006 */
[----:B------:R-:W-:-:S04]  /*0200*/  IMAD.HI.U32 R11, R12, R9, RZ ;  /* 0x000000090c0b7227 */ /* 0x000fc800078e00ff */
[----:B------:R-:W-:-:S04]  /*0210*/  IMAD.MOV R6, RZ, RZ, -R11 ;  /* 0x000000ffff067224 */ /* 0x000fc800078e0a0b */
[----:B------:R-:W-:Y:S02]  /*0220*/  IMAD R9, R4, R6, R9 ;  /* 0x0000000604097224 */ /* 0x000fe400078e0209 */
[----:B------:R-:W0:Y:S03]  /*0230*/  LDC.64 R6, c[0x0][0x380] ;  /* 0x0000e000ff067b82 */ /* 0x000e260000000a00 */
[----:B------:R-:W-:-:S13]  /*0240*/  ISETP.GE.U32.AND P0, PT, R9, R4, PT ;  /* 0x000000040900720c */ /* 0x000fda0003f06070 */
[----:B------:R-:W-:Y:S02]  /*0250*/  @P0 IMAD.IADD R9, R9, 0x1, -R4 ;  /* 0x0000000109090824 */ /* 0x000fe400078e0a04 */
[----:B------:R-:W-:-:S03]  /*0260*/  @P0 VIADD R11, R11, 0x1 ;  /* 0x000000010b0b0836 */ /* 0x000fc60000000000 */
[----:B------:R-:W-:-:S13]  /*0270*/  ISETP.GE.U32.AND P1, PT, R9, R4, PT ;  /* 0x000000040900720c */ /* 0x000fda0003f26070 */
[----:B------:R-:W-:Y:S01]  /*0280*/  @P1 VIADD R11, R11, 0x1 ;  /* 0x000000010b0b1836 */ /* 0x000fe20000000000 */
[----:B------:R-:W-:-:S05]  /*0290*/  @!P2 LOP3.LUT R11, RZ, R4, RZ, 0x33, !PT ;  /* 0x00000004ff0ba212 */ /* 0x000fca00078e33ff */
[----:B------:R-:W-:Y:S02]  /*02a0*/  IMAD.IADD R10, R10, 0x1, R11 ;  /* 0x000000010a0a7824 */ /* 0x000fe400078e020b */
[----:B------:R-:W-:-:S03]  /*02b0*/  IMAD.MOV.U32 R11, RZ, RZ, RZ ;  /* 0x000000ffff0b7224 */ /* 0x000fc600078e00ff */
[C---:B------:R-:W-:Y:S02]  /*02c0*/  LOP3.LUT R8, R10.reuse, 0x3, RZ, 0xc0, !PT ;  /* 0x000000030a087812 */ /* 0x040fe400078ec0ff */
[----:B------:R-:W-:Y:S02]  /*02d0*/  ISETP.GE.U32.AND P1, PT, R10, 0x3, PT ;  /* 0x000000030a00780c */ /* 0x000fe40003f26070 */
[----:B------:R-:W-:-:S13]  /*02e0*/  ISETP.NE.AND P0, PT, R8, 0x3, PT ;  /* 0x000000030800780c */ /* 0x000fda0003f05270 */
[----:B0-----:R-:W-:Y:S05]  /*02f0*/  @!P0 BRA `(.L_x_3) ;  /* 0x0000000000388947 */ /* 0x001fea0003800000 */
[----:B------:R-:W0:Y:S01]  /*0300*/  LDC.64 R8, c[0x0][0x380] ;  /* 0x0000e000ff087b82 */ /* 0x000e220000000a00 */
[----:B------:R-:W-:Y:S02]  /*0310*/  VIADD R10, R10, 0x1 ;  /* 0x000000010a0a7836 */ /* 0x000fe40000000000 */
[----:B------:R-:W-:-:S03]  /*0320*/  IMAD.MOV.U32 R11, RZ, RZ, RZ ;  /* 0x000000ffff0b7224 */ /* 0x000fc600078e00ff */
[----:B------:R-:W-:-:S05]  /*0330*/  LOP3.LUT R10, R10, 0x3, RZ, 0xc0, !PT ;  /* 0x000000030a0a7812 */ /* 0x000fca00078ec0ff */
[----:B------:R-:W-:-:S07]  /*0340*/  IMAD.MOV R10, RZ, RZ, -R10 ;  /* 0x000000ffff0a7224 */ /* 0x000fce00078e0a0a */
.L_x_4:
[----:B0-----:R-:W-:-:S06]  /*0350*/  IMAD.WIDE R12, R5, 0x4, R8 ;  /* 0x00000004050c7825 */ /* 0x001fcc00078e0208 */
[----:B------:R-:W2:Y:S01]  /*0360*/  LDG.E R12, desc[UR6][R12.64] ;  /* 0x000000060c0c7981 */ /* 0x000ea2000c1e1900 */
[----:B------:R-:W-:Y:S02]  /*0370*/  VIADD R10, R10, 0x1 ;  /* 0x000000010a0a7836 */ /* 0x000fe40000000000 */
[----:B------:R-:W-:-:S03]  /*0380*/  IMAD.IADD R5, R4, 0x1, R5 ;  /* 0x0000000104057824 */ /* 0x000fc600078e0205 */
[----:B------:R-:W-:Y:S02]  /*0390*/  ISETP.NE.AND P0, PT, R10, RZ, PT ;  /* 0x000000ff0a00720c */ /* 0x000fe40003f05270 */
[----:B--2---:R-:W-:-:S04]  /*03a0*/  LEA.HI R14, R12, R12, RZ, 0x1 ;  /* 0x0000000c0c0e7211 */ /* 0x004fc800078f08ff */
[----:B------:R-:W-:-:S04]  /*03b0*/  LOP3.LUT R14, R14, 0xfffffffe, RZ, 0xc0, !PT ;  /* 0xfffffffe0e0e7812 */ /* 0x000fc800078ec0ff */
[----:B------:R-:W-:-:S03]  /*03c0*/  IADD3 R11, PT, PT, R11, R12, -R14 ;  /* 0x0000000c0b0b7210 */ /* 0x000fc60007ffe80e */
[----:B------:R-:W-:Y:S05]  /*03d0*/  @P0 BRA `(.L_x_4) ;  /* 0xfffffffc00dc0947 */ /* 0x000fea000383ffff */
.L_x_3:
[----:B------:R-:W-:Y:S05]  /*03e0*/  BSYNC.RECONVERGENT B1 ;  /* 0x0000000000017941 */ /* 0x000fea0003800200 */
.L_x_2:
[----:B------:R-:W-:Y:S04]  /*03f0*/  BSSY.RECONVERGENT B1, `(.L_x_5) ;  /* 0x0000019000017945 */ /* 0x000fe80003800200 */
[----:B------:R-:W-:Y:S05]  /*0400*/  @!P1 BRA `(.L_x_6) ;  /* 0x00000000005c9947 */ /* 0x000fea0003800000 */
.L_x_7:
[----:B------:R-:W-:-:S04]  /*0410*/  IMAD.WIDE R16, R5, 0x4, R6 ;  /* 0x0000000405107825 */ /* 0x000fc800078e0206 */
[C---:B------:R-:W-:Y:S02]  /*0420*/  IMAD.WIDE R8, R4.reuse, 0x4, R16 ;  /* 0x0000000404087825 */ /* 0x040fe400078e0210 */
[----:B------:R-:W2:Y:S02]  /*0430*/  LDG.E R16, desc[UR6][R16.64] ;  /* 0x0000000610107981 */ /* 0x000ea4000c1e1900 */
[C---:B------:R-:W-:Y:S02]  /*0440*/  IMAD.WIDE R12, R4.reuse, 0x4, R8 ;  /* 0x00000004040c7825 */ /* 0x040fe400078e0208 */
[----:B------:R-:W3:Y:S04]  /*0450*/  LDG.E R19, desc[UR6][R8.64] ;  /* 0x0000000608137981 */ /* 0x000ee8000c1e1900 */
[----:B------:R-:W4:Y:S01]  /*0460*/  LDG.E R21, desc[UR6][R12.64] ;  /* 0x000000060c157981 */ /* 0x000f22000c1e1900 */
[----:B------:R-:W-:-:S06]  /*0470*/  IMAD.WIDE R14, R4, 0x4, R12 ;  /* 0x00000004040e7825 */ /* 0x000fcc00078e020c */
[----:B------:R-:W5:Y:S01]  /*0480*/  LDG.E R14, desc[UR6][R14.64] ;  /* 0x000000060e0e7981 */ /* 0x000f62000c1e1900 */
[----:B------:R-:W-:-:S05]  /*0490*/  IMAD R5, R4, 0x4, R5 ;  /* 0x0000000404057824 */ /* 0x000fca00078e0205 */
[----:B------:R-:W-:Y:S02]  /*04a0*/  ISETP.GE.AND P0, PT, R5, UR9, PT ;  /* 0x0000000905007c0c */ /* 0x000fe4000bf06270 */
[----:B--2---:R-:W-:-:S04]  /*04b0*/  LEA.HI R10, R16, R16, RZ, 0x1 ;  /* 0x00000010100a7211 */ /* 0x004fc800078f08ff */
[----:B------:R-:W-:Y:S02]  /*04c0*/  LOP3.LUT R10, R10, 0xfffffffe, RZ, 0xc0, !PT ;  /* 0xfffffffe0a0a7812 */ /* 0x000fe400078ec0ff */
[----:B---3--:R-:W-:Y:S02]  /*04d0*/  LEA.HI R18, R19, R19, RZ, 0x1 ;  /* 0x0000001313127211 */ /* 0x008fe400078f08ff */
[----:B------:R-:W-:Y:S02]  /*04e0*/  IADD3 R10, PT, PT, R11, R16, -R10 ;  /* 0x000000100b0a7210 */ /* 0x000fe40007ffe80a */
[----:B------:R-:W-:Y:S02]  /*04f0*/  LOP3.LUT R18, R18, 0xfffffffe, RZ, 0xc0, !PT ;  /* 0xfffffffe12127812 */ /* 0x000fe400078ec0ff */
[----:B----4-:R-:W-:Y:S02]  /*0500*/  LEA.HI R11, R21, R21, RZ, 0x1 ;  /* 0x00000015150b7211 */ /* 0x010fe400078f08ff */
[----:B------:R-:W-:-:S02]  /*0510*/  IADD3 R10, PT, PT, R10, R19, -R18 ;  /* 0x000000130a0a7210 */ /* 0x000fc40007ffe812 */
[----:B------:R-:W-:Y:S02]  /*0520*/  LOP3.LUT R11, R11, 0xfffffffe, RZ, 0xc0, !PT ;  /* 0xfffffffe0b0b7812 */ /* 0x000fe400078ec0ff */
[----:B-----5:R-:W-:Y:S02]  /*0530*/  LEA.HI R8, R14, R14, RZ, 0x1 ;  /* 0x0000000e0e087211 */ /* 0x020fe400078f08ff */
[----:B------:R-:W-:Y:S02]  /*0540*/  IADD3 R11, PT, PT, R10, R21, -R11 ;  /* 0x000000150a0b7210 */ /* 0x000fe40007ffe80b */
[----:B------:R-:W-:-:S04]  /*0550*/  LOP3.LUT R8, R8, 0xfffffffe, RZ, 0xc0, !PT ;  /* 0xfffffffe08087812 */ /* 0x000fc800078ec0ff */
[----:B------:R-:W-:Y:S01]  /*0560*/  IADD3 R11, PT, PT, R11, R14, -R8 ;  /* 0x0000000e0b0b7210 */ /* 0x000fe20007ffe808 */
[----:B------:R-:W-:Y:S06]  /*0570*/  @!P0 BRA `(.L_x_7) ;  /* 0xfffffffc00a48947 */ /* 0x000fec000383ffff */
.L_x_6:
[----:B------:R-:W-:Y:S05]  /*0580*/  BSYNC.RECONVERGENT B1 ;  /* 0x0000000000017941 */ /* 0x000fea0003800200 */
.L_x_5:
[----:B------:R0:W-:Y:S02]  /*0590*/  STS [R2], R11 ;  /* 0x0000000b02007388 */ /* 0x0001e40000000800 */
.L_x_1:
[----:B------:R-:W-:Y:S05]  /*05a0*/  BSYNC.RECONVERGENT B0 ;  /* 0x0000000000007941 */ /* 0x000fea0003800200 */
.L_x_0:
[C---:B------:R-:W-:Y:S01]  /*05b0*/  LOP3.LUT R5, R0.reuse, 0x1, RZ, 0xc0, !PT ;  /* 0x0000000100057812 */ /* 0x040fe200078ec0ff */
[----:B------:R-:W-:Y:S01]  /*05c0*/  BAR.SYNC.DEFER_BLOCKING 0x0 ;  /* 0x0000000000007b1d */ /* 0x000fe20000010000 */
[C---:B------:R-:W-:Y:S02]  /*05d0*/  LOP3.LUT R4, R0.reuse, 0x1, RZ, 0xfc, !PT ;  /* 0x0000000100047812 */ /* 0x040fe400078efcff */
[----:B------:R-:W-:Y:S02]  /*05e0*/  ISETP.NE.U32.AND P0, PT, R5, 0x1, PT ;  /* 0x000000010500780c */ /* 0x000fe40003f05070 */
[----:B------:R-:W-:Y:S02]  /*05f0*/  ISETP.NE.AND P1, PT, R0, RZ, PT ;  /* 0x000000ff0000720c */ /* 0x000fe40003f25270 */
[----:B------:R-:W-:-:S13]  /*0600*/  ISETP.GE.U32.OR P0, PT, R4, R3, !P0 ;  /* 0x000000030400720c */ /* 0x000fda0004706470 */
[----:B------:R-:W-:Y:S05]  /*0610*/  @P0 BRA `(.L_x_8) ;  /* 0x0000000000340947 */ /* 0x000fea0003800000 */
[----:B------:R-:W-:-:S07]  /*0620*/  IMAD.MOV.U32 R5, RZ, RZ, 0x1 ;  /* 0x00000001ff057424 */ /* 0x000fce00078e00ff */
.L_x_9:
[----:B------:R-:W-:Y:S01]  /*0630*/  LEA R6, R4, UR4, 0x2 ;  /* 0x0000000404067c11 */ /* 0x000fe2000f8e10ff */
[----:B-1----:R-:W-:Y:S01]  /*0640*/  LDS R7, [R2] ;  /* 0x0000000002077984 */ /* 0x002fe20000000800 */
[----:B------:R-:W-:Y:S01]  /*0650*/  IMAD.SHL.U32 R5, R5, 0x2, RZ ;  /* 0x0000000205057824 */ /* 0x000fe200078e00ff */
[----:B------:R-:W-:Y:S05]  /*0660*/  WARPSYNC.ALL ;  /* 0x0000000000007948 */ /* 0x000fea0003800000 */
[----:B------:R-:W1:Y:S01]  /*0670*/  LDS R6, [R6] ;  /* 0x0000000006067984 */ /* 0x000e620000000800 */
[CC--:B------:R-:W-:Y:S02]  /*0680*/  LOP3.LUT R4, R5.reuse, R0.reuse, RZ, 0xfc, !PT ;  /* 0x0000000005047212 */ /* 0x0c0fe400078efcff */
[----:B------:R-:W-:-:S02]  /*0690*/  LOP3.LUT P0, RZ, R5, R0, RZ, 0xc0, !PT ;  /* 0x0000000005ff7212 */ /* 0x000fc4000780c0ff */
[----:B------:R-:W-:Y:S01]  /*06a0*/  ISETP.LT.U32.AND P2, PT, R4, R3, PT ;  /* 0x000000030400720c */ /* 0x000fe20003f41070 */
[----:B-1----:R-:W-:-:S05]  /*06b0*/  IMAD.IADD R7, R6, 0x1, R7 ;  /* 0x0000000106077824 */ /* 0x002fca00078e0207 */
[----:B------:R1:W-:Y:S01]  /*06c0*/  STS [R2], R7 ;  /* 0x0000000702007388 */ /* 0x0003e20000000800 */
[----:B------:R-:W-:Y:S06]  /*06d0*/  BAR.SYNC.DEFER_BLOCKING 0x0 ;  /* 0x0000000000007b1d */ /* 0x000fec0000010000 */
[----:B------:R-:W-:Y:S05]  /*06e0*/  @!P0 BRA P2, `(.L_x_9) ;  /* 0xfffffffc00d08947 */ /* 0x000fea000103ffff */
.L_x_8:
[----:B------:R-:W-:Y:S05]  /*06f0*/  @P1 EXIT ;  /* 0x000000000000194d */ /* 0x000fea0003800000 */
[----:B------:R-:W2:Y:S01]  /*0700*/  LDS R5, [UR4] ;  /* 0x00000004ff057984 */ /* 0x000ea20008000800 */
[----:B01----:R-:W2:Y:S03]  /*0710*/  LDC.64 R2, c[0x0][0x390] ;  /* 0x0000e400ff027b82 */ /* 0x003ea60000000a00 */
[----:B--2---:R-:W-:Y:S01]  /*0720*/  REDG.E.ADD.STRONG.GPU desc[UR6][R2.64], R5 ;  /* 0x000000050200798e */ /* 0x004fe2000c12e106 */
[----:B------:R-:W-:Y:S05]  /*0730*/  EXIT ;  /* 0x000000000000794d */ /* 0x000fea0003800000 */
.L_x_10:
[----:B------:R-:W-:-:S00]  /*0740*/  BRA `(.L_x_10) ;  /* 0xfffffffc00fc7947 */ /* 0x000fc0000383ffff */
[----:B------:R-:W-:-:S00]  /*0750*/  NOP ;  /* 0x0000000000007918 */ /* 0x000fc00000000000 */
        /* <DEDUP_REMOVED lines=10> */
.L_x_11:


//--------------------- .nv.shared._Z9countOddsPiiS_ --------------------------
	.section	.nv.shared._Z9countOddsPiiS_,"aw",@nobits
	.sectionflags	@""
	.align	16
	.zero		1024


//--------------------- .nv.shared.reserved.0     --------------------------
	.section	.nv.shared.reserved.0,"aw",@nobits
	.weak		__nv_reservedSMEM_offset_0_alias
	.size		__nv_reservedSMEM_offset_0_alias, 0, 64
	.other		__nv_reservedSMEM_offset_0_alias,@"STO_CUDA_RESERVED_SHARED STV_DEFAULT"
__nv_reservedSMEM_offset_0_alias:
	.zero		0
	.zero		64


//--------------------- .nv.constant0._Z9countOddsPiiS_ --------------------------
	.section	.nv.constant0._Z9countOddsPiiS_,"a",@progbits
	.sectionflags	@""
	.align	4
.nv.constant0._Z9countOddsPiiS_:
	.zero		920


//--------------------- SYMBOLS --------------------------

	.type		.nv.reservedSmem.offset0,@object
	.size		.nv.reservedSmem.offset0,0x4
	.type		.nv.reservedSmem.cap,@object
	.size		.nv.reservedSmem.cap,0x4
